	.headerflags	@"EF_CUDA_TEXMODE_UNIFIED EF_CUDA_64BIT_ADDRESS EF_CUDA_ACCELERATORS EF_CUDA_SM90 EF_CUDA_VIRTUAL_SM(EF_CUDA_SM90)"
	.elftype	@"ET_EXEC"


//--------------------- .nv.info                  --------------------------
	.section	.nv.info,"",@"SHT_CUDA_INFO"
	.align	4


	//----- nvinfo : EIATTR_REGCOUNT
	.align		4
        /*0000*/ 	.byte	0x04, 0x2f
        /*0002*/ 	.short	(.L_1 - .L_0)
	.align		4
.L_0:
        /*0004*/ 	.word	index@(triton_poi_fused_cat_60)
        /*0008*/ 	.word	0x00000018


	//----- nvinfo : EIATTR_MIN_STACK_SIZE
	.align		4
.L_1:
        /*000c*/ 	.byte	0x04, 0x12
        /*000e*/ 	.short	(.L_3 - .L_2)
	.align		4
.L_2:
        /*0010*/ 	.word	index@(triton_poi_fused_cat_60)
        /*0014*/ 	.word	0x00000000


	//----- nvinfo : EIATTR_FRAME_SIZE
	.align		4
.L_3:
        /*0018*/ 	.byte	0x04, 0x11
        /*001a*/ 	.short	(.L_5 - .L_4)
	.align		4
.L_4:
        /*001c*/ 	.word	index@(triton_poi_fused_cat_60)
        /*0020*/ 	.word	0x00000000


	//----- nvinfo : EIATTR_MIN_STACK_SIZE
	.align		4
.L_5:
        /*0024*/ 	.byte	0x04, 0x12
        /*0026*/ 	.short	(.L_7 - .L_6)
	.align		4
.L_6:
        /*0028*/ 	.word	index@(triton_poi_fused_cat_60)
        /*002c*/ 	.word	0x00000000
.L_7:


//--------------------- .nv.info.triton_poi_fused_cat_60 --------------------------
	.section	.nv.info.triton_poi_fused_cat_60,"",@"SHT_CUDA_INFO"
	.sectionflags	@""
	.align	4


	//----- nvinfo : EIATTR_CUDA_API_VERSION
	.align		4
        /*0000*/ 	.byte	0x04, 0x37
        /*0002*/ 	.short	(.L_9 - .L_8)
.L_8:
        /*0004*/ 	.word	0x0000007c


	//----- nvinfo : EIATTR_KPARAM_INFO
	.align		4
.L_9:
        /*0008*/ 	.byte	0x04, 0x17
        /*000a*/ 	.short	(.L_11 - .L_10)
.L_10:
        /*000c*/ 	.word	0x00000000
        /*0010*/ 	.short	0x0009
        /*0012*/ 	.short	0x0048
        /*0014*/ 	.byte	0x00, 0xf0, 0x11, 0x00


	//----- nvinfo : EIATTR_KPARAM_INFO
	.align		4
.L_11:
        /*0018*/ 	.byte	0x04, 0x17
        /*001a*/ 	.short	(.L_13 - .L_12)
.L_12:
        /*001c*/ 	.word	0x00000000
        /*0020*/ 	.short	0x0008
        /*0022*/ 	.short	0x0040
        /*0024*/ 	.byte	0x00, 0xf4, 0x21, 0x00


	//----- nvinfo : EIATTR_KPARAM_INFO
	.align		4
.L_13:
        /*0028*/ 	.byte	0x04, 0x17
        /*002a*/ 	.short	(.L_15 - .L_14)
.L_14:
        /*002c*/ 	.word	0x00000000
        /*0030*/ 	.short	0x0007
        /*0032*/ 	.short	0x0038
        /*0034*/ 	.byte	0x00, 0xf4, 0x21, 0x00


	//----- nvinfo : EIATTR_KPARAM_INFO
	.align		4
.L_15:
        /*0038*/ 	.byte	0x04, 0x17
        /*003a*/ 	.short	(.L_17 - .L_16)
.L_16:
        /*003c*/ 	.word	0x00000000
        /*0040*/ 	.short	0x0006
        /*0042*/ 	.short	0x0030
        /*0044*/ 	.byte	0x00, 0xf4, 0x21, 0x00


	//----- nvinfo : EIATTR_KPARAM_INFO
	.align		4
.L_17:
        /*0048*/ 	.byte	0x04, 0x17
        /*004a*/ 	.short	(.L_19 - .L_18)
.L_18:
        /*004c*/ 	.word	0x00000000
        /*0050*/ 	.short	0x0005
        /*0052*/ 	.short	0x0028
        /*0054*/ 	.byte	0x00, 0xf4, 0x21, 0x00


	//----- nvinfo : EIATTR_KPARAM_INFO
	.align		4
.L_19:
        /*0058*/ 	.byte	0x04, 0x17
        /*005a*/ 	.short	(.L_21 - .L_20)
.L_20:
        /*005c*/ 	.word	0x00000000
        /*0060*/ 	.short	0x0004
        /*0062*/ 	.short	0x0020
        /*0064*/ 	.byte	0x00, 0xf4, 0x21, 0x00


	//----- nvinfo : EIATTR_KPARAM_INFO
	.align		4
.L_21:
        /*0068*/ 	.byte	0x04, 0x17
        /*006a*/ 	.short	(.L_23 - .L_22)
.L_22:
        /*006c*/ 	.word	0x00000000
        /*0070*/ 	.short	0x0003
        /*0072*/ 	.short	0x0018
        /*0074*/ 	.byte	0x00, 0xf4, 0x21, 0x00


	//----- nvinfo : EIATTR_KPARAM_INFO
	.align		4
.L_23:
        /*0078*/ 	.byte	0x04, 0x17
        /*007a*/ 	.short	(.L_25 - .L_24)
.L_24:
        /*007c*/ 	.word	0x00000000
        /*0080*/ 	.short	0x0002
        /*0082*/ 	.short	0x0010
        /*0084*/ 	.byte	0x00, 0xf4, 0x21, 0x00


	//----- nvinfo : EIATTR_KPARAM_INFO
	.align		4
.L_25:
        /*0088*/ 	.byte	0x04, 0x17
        /*008a*/ 	.short	(.L_27 - .L_26)
.L_26:
        /*008c*/ 	.word	0x00000000
        /*0090*/ 	.short	0x0001
        /*0092*/ 	.short	0x0008
        /*0094*/ 	.byte	0x00, 0xf4, 0x21, 0x00


	//----- nvinfo : EIATTR_KPARAM_INFO
	.align		4
.L_27:
        /*0098*/ 	.byte	0x04, 0x17
        /*009a*/ 	.short	(.L_29 - .L_28)
.L_28:
        /*009c*/ 	.word	0x00000000
        /*00a0*/ 	.short	0x0000
        /*00a2*/ 	.short	0x0000
        /*00a4*/ 	.byte	0x00, 0xf4, 0x21, 0x00


	//----- nvinfo : EIATTR_SPARSE_MMA_MASK
	.align		4
.L_29:
        /*00a8*/ 	.byte	0x03, 0x50
        /*00aa*/ 	.short	0x0000


	//----- nvinfo : EIATTR_MAXREG_COUNT
	.align		4
        /*00ac*/ 	.byte	0x03, 0x1b
        /*00ae*/ 	.short	0x00ff


	//----- nvinfo : EIATTR_EXIT_INSTR_OFFSETS
	.align		4
        /*00b0*/ 	.byte	0x04, 0x1c
        /*00b2*/ 	.short	(.L_31 - .L_30)


	//   ....[0]....
.L_30:
        /*00b4*/ 	.word	0x000006f0


	//----- nvinfo : EIATTR_REQNTID
	.align		4
.L_31:
        /*00b8*/ 	.byte	0x04, 0x10
        /*00ba*/ 	.short	(.L_33 - .L_32)
.L_32:
        /*00bc*/ 	.word	0x00000080
        /*00c0*/ 	.word	0x00000001
        /*00c4*/ 	.word	0x00000001


	//----- nvinfo : EIATTR_CBANK_PARAM_SIZE
	.align		4
.L_33:
        /*00c8*/ 	.byte	0x03, 0x19
        /*00ca*/ 	.short	0x004c


	//----- nvinfo : EIATTR_PARAM_CBANK
	.align		4
        /*00cc*/ 	.byte	0x04, 0x0a
        /*00ce*/ 	.short	(.L_35 - .L_34)
	.align		4
.L_34:
        /*00d0*/ 	.word	index@(.nv.constant0.triton_poi_fused_cat_60)
        /*00d4*/ 	.short	0x0210
        /*00d6*/ 	.short	0x004c


	//----- nvinfo : EIATTR_SW_WAR
	.align		4
.L_35:
        /*00d8*/ 	.byte	0x04, 0x36
        /*00da*/ 	.short	(.L_37 - .L_36)
.L_36:
        /*00dc*/ 	.word	0x00000008
.L_37:


//--------------------- .nv.callgraph             --------------------------
	.section	.nv.callgraph,"",@"SHT_CUDA_CALLGRAPH"
	.align	4
	.sectionentsize	8
	.align		4
        /*0000*/ 	.word	0x00000000
	.align		4
        /*0004*/ 	.word	0xffffffff
	.align		4
        /*0008*/ 	.word	0x00000000
	.align		4
        /*000c*/ 	.word	0xfffffffe
	.align		4
        /*0010*/ 	.word	0x00000000
	.align		4
        /*0014*/ 	.word	0xfffffffd
	.align		4
        /*0018*/ 	.word	0x00000000
	.align		4
        /*001c*/ 	.word	0xfffffffc


//--------------------- .text.triton_poi_fused_cat_60 --------------------------
	.section	.text.triton_poi_fused_cat_60,"ax",@progbits
	.align	128
        .global         triton_poi_fused_cat_60
        .type           triton_poi_fused_cat_60,@function
        .size           triton_poi_fused_cat_60,(.L_x_1 - triton_poi_fused_cat_60)
        .other          triton_poi_fused_cat_60,@"STO_CUDA_ENTRY STV_DEFAULT"
triton_poi_fused_cat_60:
.text.triton_poi_fused_cat_60:
[----:B------:R-:W-:Y:S01]  /*0000*/  LDC R1, c[0x0][0x28] ;  /* 0x00000a00ff017b82 */ /* 0x000fe20000000800 */
[----:B------:R-:W1:Y:S07]  /*0010*/  S2R R2, SR_TID.X ;  /* 0x0000000000027919 */ /* 0x000e6e0000002100 */
[----:B------:R-:W2:Y:S01]  /*0020*/  LDC.64 R14, c[0x0][0x218] ;  /* 0x00008600ff0e7b82 */ /* 0x000ea20000000a00 */
[----:B------:R-:W-:Y:S01]  /*0030*/  ULDC.64 UR4, c[0x0][0x208] ;  /* 0x0000820000047ab9 */ /* 0x000fe20000000a00 */
[----:B------:R-:W-:Y:S01]  /*0040*/  ULDC.64 UR6, c[0x0][0x228] ;  /* 0x00008a0000067ab9 */ /* 0x000fe20000000a00 */
[----:B------:R-:W3:Y:S05]  /*0050*/  S2R R3, SR_CTAID.X ;  /* 0x0000000000037919 */ /* 0x000eea0000002500 */
[----:B------:R-:W4:Y:S08]  /*0060*/  LDC.64 R10, c[0x0][0x220] ;  /* 0x00008800ff0a7b82 */ /* 0x000f300000000a00 */
[----:B------:R-:W5:Y:S01]  /*0070*/  LDC.64 R12, c[0x0][0x230] ;  /* 0x00008c00ff0c7b82 */ /* 0x000f620000000a00 */
[----:B-1----:R-:W-:-:S05]  /*0080*/  LOP3.LUT R2, R2, 0x7f, RZ, 0xc0, !PT ;  /* 0x0000007f02027812 */ /* 0x002fca00078ec0ff */
[----:B---3--:R-:W-:-:S05]  /*0090*/  IMAD R2, R3, 0x80, R2 ;  /* 0x0000008003027824 */ /* 0x008fca00078e0202 */
[----:B------:R-:W-:-:S04]  /*00a0*/  SHF.R.S32.HI R7, RZ, 0x1f, R2 ;  /* 0x0000001fff077819 */ /* 0x000fc80000011402 */
[CC--:B------:R-:W-:Y:S02]  /*00b0*/  LEA.HI R0, R7.reuse, R2.reuse, RZ, 0x6 ;  /* 0x0000000207007211 */ /* 0x0c0fe400078f30ff */
[----:B------:R-:W-:Y:S02]  /*00c0*/  LEA.HI R5, R7, R2, RZ, 0x3 ;  /* 0x0000000207057211 */ /* 0x000fe400078f18ff */
[----:B------:R-:W-:Y:S02]  /*00d0*/  SHF.R.S32.HI R3, RZ, 0x6, R0 ;  /* 0x00000006ff037819 */ /* 0x000fe40000011400 */
[----:B------:R-:W-:Y:S02]  /*00e0*/  SHF.R.S32.HI R6, RZ, 0x3, R5 ;  /* 0x00000003ff067819 */ /* 0x000fe40000011405 */
[----:B------:R-:W-:Y:S02]  /*00f0*/  LEA.HI R4, R3, R3, RZ, 0x7 ;  /* 0x0000000303047211 */ /* 0x000fe400078f38ff */
[----:B------:R-:W-:-:S02]  /*0100*/  LEA.HI R8, R6, R6, RZ, 0x3 ;  /* 0x0000000606087211 */ /* 0x000fc400078f18ff */
[----:B------:R-:W-:Y:S02]  /*0110*/  LOP3.LUT R4, R4, 0xffffff80, RZ, 0xc0, !PT ;  /* 0xffffff8004047812 */ /* 0x000fe400078ec0ff */
[----:B------:R-:W-:Y:S02]  /*0120*/  LOP3.LUT R9, R8, 0xfffffff8, RZ, 0xc0, !PT ;  /* 0xfffffff808097812 */ /* 0x000fe400078ec0ff */
[----:B------:R-:W-:Y:S01]  /*0130*/  LOP3.LUT R5, R5, 0xfffffff8, RZ, 0xc0, !PT ;  /* 0xfffffff805057812 */ /* 0x000fe200078ec0ff */
[----:B------:R-:W-:Y:S02]  /*0140*/  IMAD.IADD R3, R3, 0x1, -R4 ;  /* 0x0000000103037824 */ /* 0x000fe400078e0a04 */
[----:B------:R-:W-:Y:S01]  /*0150*/  IMAD.IADD R4, R6, 0x1, -R9 ;  /* 0x0000000106047824 */ /* 0x000fe200078e0a09 */
[----:B------:R-:W-:Y:S01]  /*0160*/  CS2R R8, SRZ ;  /* 0x0000000000087805 */ /* 0x000fe2000001ff00 */
[----:B------:R-:W-:Y:S01]  /*0170*/  IMAD.IADD R5, R2, 0x1, -R5 ;  /* 0x0000000102057824 */ /* 0x000fe200078e0a05 */
[----:B------:R-:W-:Y:S01]  /*0180*/  ISETP.GE.AND P0, PT, R3, 0x40, PT ;  /* 0x000000400300780c */ /* 0x000fe20003f06270 */
[----:B--2---:R-:W-:Y:S01]  /*0190*/  IMAD.WIDE R16, R4, 0x8, R14 ;  /* 0x0000000804107825 */ /* 0x004fe200078e020e */
[----:B------:R-:W-:-:S11]  /*01a0*/  CS2R R14, SRZ ;  /* 0x00000000000e7805 */ /* 0x000fd6000001ff00 */
[----:B------:R1:W2:Y:S01]  /*01b0*/  @!P0 LDG.E.EL.64 R8, desc[UR4][R16.64] ;  /* 0x0000000410088981 */ /* 0x0002a2000c2e1b00 */
[----:B----4-:R-:W-:Y:S01]  /*01c0*/  IMAD.WIDE R18, R5, 0x8, R10 ;  /* 0x0000000805127825 */ /* 0x010fe200078e020a */
[----:B------:R-:W-:-:S03]  /*01d0*/  CS2R R10, SRZ ;  /* 0x00000000000a7805 */ /* 0x000fc6000001ff00 */
[----:B-----5:R-:W-:Y:S01]  /*01e0*/  IMAD.WIDE R12, R5, 0x8, R12 ;  /* 0x00000008050c7825 */ /* 0x020fe200078e020c */
[----:B------:R3:W4:Y:S04]  /*01f0*/  @!P0 LDG.E.EL.64 R14, desc[UR4][R18.64] ;  /* 0x00000004120e8981 */ /* 0x000728000c2e1b00 */
[----:B------:R-:W5:Y:S01]  /*0200*/  @!P0 LDG.E.EL.64 R10, desc[UR4][R12.64] ;  /* 0x000000040c0a8981 */ /* 0x000f62000c2e1b00 */
[----:B-1----:R-:W-:Y:S01]  /*0210*/  LEA.HI R16, R7, R2, RZ, 0xd ;  /* 0x0000000207107211 */ /* 0x002fe200078f68ff */
[----:B---3--:R-:W-:Y:S01]  /*0220*/  IMAD.SHL.U32 R19, R3, 0x10, RZ ;  /* 0x0000001003137824 */ /* 0x008fe200078e00ff */
[----:B--2---:R-:W-:Y:S02]  /*0230*/  SEL R20, R9, RZ, !P0 ;  /* 0x000000ff09147207 */ /* 0x004fe40004000000 */
[----:B------:R-:W-:-:S02]  /*0240*/  SEL R21, R8, RZ, !P0 ;  /* 0x000000ff08157207 */ /* 0x000fc40004000000 */
[----:B------:R-:W-:Y:S02]  /*0250*/  SHF.R.U32.HI R9, RZ, 0x1d, R20 ;  /* 0x0000001dff097819 */ /* 0x000fe40000011614 */
[----:B----4-:R-:W-:Y:S02]  /*0260*/  SEL R6, R14, RZ, !P0 ;  /* 0x000000ff0e067207 */ /* 0x010fe40004000000 */
[----:B------:R-:W-:Y:S02]  /*0270*/  LOP3.LUT R8, R9, 0x4, RZ, 0xc0, !PT ;  /* 0x0000000409087812 */ /* 0x000fe400078ec0ff */
[----:B------:R-:W-:Y:S02]  /*0280*/  SEL R9, R15, RZ, !P0 ;  /* 0x000000ff0f097207 */ /* 0x000fe40004000000 */
[----:B------:R-:W-:Y:S02]  /*0290*/  IADD3 R21, P1, R8, R21, RZ ;  /* 0x0000001508157210 */ /* 0x000fe40007f3e0ff */
[----:B-----5:R-:W-:-:S02]  /*02a0*/  SEL R8, R11, RZ, !P0 ;  /* 0x000000ff0b087207 */ /* 0x020fc40004000000 */
[----:B------:R-:W-:Y:S01]  /*02b0*/  SEL R17, R10, RZ, !P0 ;  /* 0x000000ff0a117207 */ /* 0x000fe20004000000 */
[----:B------:R-:W-:Y:S01]  /*02c0*/  IMAD.X R20, RZ, RZ, R20, P1 ;  /* 0x000000ffff147224 */ /* 0x000fe200008e0614 */
[----:B------:R-:W-:Y:S01]  /*02d0*/  SHF.R.U32.HI R14, RZ, 0x1b, R9 ;  /* 0x0000001bff0e7819 */ /* 0x000fe20000011609 */
[----:B------:R-:W1:Y:S01]  /*02e0*/  LDC.64 R10, c[0x0][0x238] ;  /* 0x00008e00ff0a7b82 */ /* 0x000e620000000a00 */
[----:B------:R-:W-:Y:S02]  /*02f0*/  LEA R15, P2, R6, UR6, 0x2 ;  /* 0x00000006060f7c11 */ /* 0x000fe4000f8410ff */
[----:B------:R-:W-:Y:S02]  /*0300*/  SHF.R.U32.HI R12, RZ, 0x1b, R8 ;  /* 0x0000001bff0c7819 */ /* 0x000fe40000011608 */
[----:B------:R-:W-:Y:S02]  /*0310*/  LEA R13, P3, R17, UR6, 0x2 ;  /* 0x00000006110d7c11 */ /* 0x000fe4000f8610ff */
[C---:B------:R-:W-:Y:S01]  /*0320*/  SHF.L.U64.HI R20, R21.reuse, 0x4, R20 ;  /* 0x0000000415147819 */ /* 0x040fe20000010214 */
[----:B------:R-:W-:Y:S01]  /*0330*/  IMAD.SHL.U32 R21, R21, 0x10, RZ ;  /* 0x0000001015157824 */ /* 0x000fe200078e00ff */
[----:B------:R-:W-:-:S02]  /*0340*/  LOP3.LUT R14, R14, 0x10, RZ, 0xc0, !PT ;  /* 0x000000100e0e7812 */ /* 0x000fc400078ec0ff */
[----:B------:R-:W-:Y:S02]  /*0350*/  LEA.HI.X R6, R6, UR7, R9, 0x2, P2 ;  /* 0x0000000706067c11 */ /* 0x000fe400090f1409 */
[----:B------:R-:W-:Y:S02]  /*0360*/  LOP3.LUT R12, R12, 0x10, RZ, 0xc0, !PT ;  /* 0x000000100c0c7812 */ /* 0x000fe400078ec0ff */
[----:B------:R-:W-:Y:S01]  /*0370*/  LEA.HI.X R17, R17, UR7, R8, 0x2, P3 ;  /* 0x0000000711117c11 */ /* 0x000fe200098f1408 */
[----:B------:R-:W-:Y:S01]  /*0380*/  ULDC.64 UR6, c[0x0][0x248] ;  /* 0x0000920000067ab9 */ /* 0x000fe20000000a00 */
[----:B------:R-:W2:Y:S01]  /*0390*/  LDC.64 R8, c[0x0][0x210] ;  /* 0x00008400ff087b82 */ /* 0x000ea20000000a00 */
[C---:B------:R-:W-:Y:S02]  /*03a0*/  IADD3 R14, P2, P1, R21.reuse, R15, R14 ;  /* 0x0000000f150e7210 */ /* 0x040fe4000795e00e */
[----:B------:R-:W-:Y:S02]  /*03b0*/  IADD3 R12, P3, P4, R21, R13, R12 ;  /* 0x0000000d150c7210 */ /* 0x000fe40007c7e00c */
[----:B------:R-:W-:-:S02]  /*03c0*/  IADD3.X R15, R20, R6, RZ, P2, P1 ;  /* 0x00000006140f7210 */ /* 0x000fc400017e24ff */
[----:B------:R-:W-:Y:S01]  /*03d0*/  IADD3.X R13, R20, R17, RZ, P3, P4 ;  /* 0x00000011140d7210 */ /* 0x000fe20001fe84ff */
[----:B------:R-:W3:Y:S01]  /*03e0*/  LDC.64 R6, c[0x0][0x240] ;  /* 0x00009000ff067b82 */ /* 0x000ee20000000a00 */
[----:B------:R-:W-:Y:S01]  /*03f0*/  SHF.R.S32.HI R17, RZ, 0xd, R16 ;  /* 0x0000000dff117819 */ /* 0x000fe20000011410 */
[----:B------:R-:W-:Y:S01]  /*0400*/  IMAD.WIDE R14, R19, 0x4, R14 ;  /* 0x00000004130e7825 */ /* 0x000fe200078e020e */
[----:B------:R-:W-:-:S03]  /*0410*/  LOP3.LUT R16, R16, 0xffffe000, RZ, 0xc0, !PT ;  /* 0xffffe00010107812 */ /* 0x000fc600078ec0ff */
[----:B------:R-:W-:-:S04]  /*0420*/  IMAD.WIDE R18, R19, 0x4, R12 ;  /* 0x0000000413127825 */ /* 0x000fc800078e020c */
[C---:B------:R-:W-:Y:S02]  /*0430*/  IMAD.SHL.U32 R21, R17.reuse, 0x400, RZ ;  /* 0x0000040011157824 */ /* 0x040fe400078e00ff */
[----:B------:R-:W-:Y:S02]  /*0440*/  IMAD.SHL.U32 R17, R17, 0x1000, RZ ;  /* 0x0000100011117824 */ /* 0x000fe400078e00ff */
[----:B------:R-:W-:-:S04]  /*0450*/  IMAD.WIDE R12, R21, 0x4, R14 ;  /* 0x00000004150c7825 */ /* 0x000fc800078e020e */
[----:B------:R-:W-:Y:S01]  /*0460*/  IMAD.WIDE R14, R21, 0x4, R18 ;  /* 0x00000004150e7825 */ /* 0x000fe200078e0212 */
[----:B------:R-:W-:-:S03]  /*0470*/  IADD3 R19, R17, R2, -R16 ;  /* 0x0000000211137210 */ /* 0x000fc60007ffe810 */
[----:B-1----:R-:W-:-:S04]  /*0480*/  IMAD.WIDE R10, R5, 0x4, R10 ;  /* 0x00000004050a7825 */ /* 0x002fc800078e020a */
[----:B--2---:R-:W-:Y:S01]  /*0490*/  IMAD.WIDE R8, R19, 0x4, R8 ;  /* 0x0000000413087825 */ /* 0x004fe200078e0208 */
[----:B------:R-:W-:-:S03]  /*04a0*/  LOP3.LUT R19, R0, 0xffffffc0, RZ, 0xc0, !PT ;  /* 0xffffffc000137812 */ /* 0x000fc600078ec0ff */
[----:B------:R-:W-:Y:S02]  /*04b0*/  IMAD.MOV.U32 R5, RZ, RZ, RZ ;  /* 0x000000ffff057224 */ /* 0x000fe400078e00ff */
[----:B------:R-:W-:Y:S02]  /*04c0*/  IMAD.MOV.U32 R16, RZ, RZ, RZ ;  /* 0x000000ffff107224 */ /* 0x000fe400078e00ff */
[----:B------:R-:W-:Y:S02]  /*04d0*/  IMAD.IADD R0, R2, 0x1, -R19 ;  /* 0x0000000102007824 */ /* 0x000fe400078e0a13 */
[----:B------:R-:W-:Y:S01]  /*04e0*/  IMAD.MOV.U32 R18, RZ, RZ, RZ ;  /* 0x000000ffff127224 */ /* 0x000fe200078e00ff */
[----:B------:R1:W2:Y:S01]  /*04f0*/  @!P0 LDG.E.EL R5, desc[UR4][R12.64] ;  /* 0x000000040c058981 */ /* 0x0002a2000c2e1900 */
[----:B------:R-:W-:Y:S02]  /*0500*/  IMAD.SHL.U32 R19, R3, 0x40, RZ ;  /* 0x0000004003137824 */ /* 0x000fe400078e00ff */
[----:B---3--:R-:W-:Y:S01]  /*0510*/  IMAD.WIDE R6, R4, 0x4, R6 ;  /* 0x0000000404067825 */ /* 0x008fe200078e0206 */
[----:B------:R3:W4:Y:S01]  /*0520*/  @!P0 LDG.E.EL R16, desc[UR4][R14.64] ;  /* 0x000000040e108981 */ /* 0x000722000c2e1900 */
[----:B------:R-:W-:-:S02]  /*0530*/  SHF.R.S32.HI R20, RZ, 0x1f, R17 ;  /* 0x0000001fff147819 */ /* 0x000fc40000011411 */
[----:B------:R-:W-:Y:S01]  /*0540*/  IMAD.MOV.U32 R4, RZ, RZ, RZ ;  /* 0x000000ffff047224 */ /* 0x000fe200078e00ff */
[----:B------:R-:W-:Y:S01]  /*0550*/  IADD3 R21, P2, P3, R19, R0, R17 ;  /* 0x0000000013157210 */ /* 0x000fe20007b5e011 */
[----:B------:R5:W4:Y:S01]  /*0560*/  @!P0 LDG.E.EL R18, desc[UR4][R10.64] ;  /* 0x000000040a128981 */ /* 0x000b22000c2e1900 */
[----:B------:R-:W-:Y:S01]  /*0570*/  SHF.R.S32.HI R17, RZ, 0x1f, R0 ;  /* 0x0000001fff117819 */ /* 0x000fe20000011400 */
[----:B------:R-:W-:Y:S01]  /*0580*/  IMAD.MOV.U32 R0, RZ, RZ, RZ ;  /* 0x000000ffff007224 */ /* 0x000fe200078e00ff */
[----:B------:R-:W-:Y:S01]  /*0590*/  SHF.R.S32.HI R19, RZ, 0x1f, R19 ;  /* 0x0000001fff137819 */ /* 0x000fe20000011413 */
[----:B------:R-:W4:Y:S01]  /*05a0*/  @!P0 LDG.E R4, desc[UR4][R8.64] ;  /* 0x0000000408048981 */ /* 0x000f22000c1e1900 */
[----:B------:R-:W-:Y:S02]  /*05b0*/  ISETP.GT.AND P1, PT, R3, 0x3f, PT ;  /* 0x0000003f0300780c */ /* 0x000fe40003f24270 */
[----:B------:R-:W-:Y:S01]  /*05c0*/  IADD3.X R20, R19, R17, R20, P2, P3 ;  /* 0x0000001113147210 */ /* 0x000fe200017e6414 */
[----:B------:R-:W4:Y:S01]  /*05d0*/  @!P0 LDG.E.EL R0, desc[UR4][R6.64] ;  /* 0x0000000406008981 */ /* 0x000f22000c2e1900 */
[C---:B-1----:R-:W-:Y:S01]  /*05e0*/  LEA R12, P2, R21.reuse, UR6, 0x2 ;  /* 0x00000006150c7c11 */ /* 0x042fe2000f8410ff */
[----:B---3--:R-:W-:Y:S01]  /*05f0*/  IMAD.MOV.U32 R14, RZ, RZ, RZ ;  /* 0x000000ffff0e7224 */ /* 0x008fe200078e00ff */
[----:B-----5:R-:W1:Y:S02]  /*0600*/  LDC.64 R10, c[0x0][0x250] ;  /* 0x00009400ff0a7b82 */ /* 0x020e640000000a00 */
[----:B------:R-:W-:-:S05]  /*0610*/  LEA.HI.X R13, R21, UR7, R20, 0x2, P2 ;  /* 0x00000007150d7c11 */ /* 0x000fca00090f1414 */
[----:B------:R-:W3:Y:S01]  /*0620*/  @P1 LDG.E R14, desc[UR4][R12.64+-0x4000] ;  /* 0xffc000040c0e1981 */ /* 0x000ee2000c1e1900 */
[----:B-1----:R-:W-:Y:S01]  /*0630*/  IMAD.WIDE R10, R2, 0x4, R10 ;  /* 0x00000004020a7825 */ /* 0x002fe200078e020a */
[----:B--2---:R-:W-:Y:S02]  /*0640*/  SEL R5, R5, RZ, !P0 ;  /* 0x000000ff05057207 */ /* 0x004fe40004000000 */
[----:B----4-:R-:W-:Y:S02]  /*0650*/  SEL R16, R16, RZ, !P0 ;  /* 0x000000ff10107207 */ /* 0x010fe40004000000 */
[----:B------:R-:W-:-:S03]  /*0660*/  SEL R18, R18, RZ, !P0 ;  /* 0x000000ff12127207 */ /* 0x000fc60004000000 */
[----:B------:R-:W-:Y:S01]  /*0670*/  FADD R16, -R5, R16 ;  /* 0x0000001005107221 */ /* 0x000fe20000000100 */
[----:B------:R-:W-:-:S03]  /*0680*/  SEL R3, R4, RZ, !P0 ;  /* 0x000000ff04037207 */ /* 0x000fc60004000000 */
[----:B------:R-:W-:Y:S01]  /*0690*/  FFMA R18, R16, R18, R5 ;  /* 0x0000001210127223 */ /* 0x000fe20000000005 */
[----:B------:R-:W-:-:S03]  /*06a0*/  SEL R0, R0, RZ, !P0 ;  /* 0x000000ff00007207 */ /* 0x000fc60004000000 */
[----:B------:R-:W-:-:S04]  /*06b0*/  FADD R18, -R3, R18 ;  /* 0x0000001203127221 */ /* 0x000fc80000000100 */
[----:B------:R-:W-:Y:S01]  /*06c0*/  FFMA R3, R18, R0, R3 ;  /* 0x0000000012037223 */ /* 0x000fe20000000003 */
[----:B---3--:R-:W-:-:S05]  /*06d0*/  @P0 SEL R3, R14, RZ, P1 ;  /* 0x000000ff0e030207 */ /* 0x008fca0000800000 */
[----:B------:R-:W-:Y:S01]  /*06e0*/  STG.E desc[UR4][R10.64], R3 ;  /* 0x000000030a007986 */ /* 0x000fe2000c101904 */
[----:B------:R-:W-:Y:S05]  /*06f0*/  EXIT ;  /* 0x000000000000794d */ /* 0x000fea0003800000 */
.L_x_0:
[----:B------:R-:W-:-:S00]  /*0700*/  BRA `(.L_x_0) ;  /* 0xfffffffc00fc7947 */ /* 0x000fc0000383ffff */
[----:B------:R-:W-:-:S00]  /*0710*/  NOP ;  /* 0x0000000000007918 */ /* 0x000fc00000000000 */
        /* <DEDUP_REMOVED lines=14> */
.L_x_1:


//--------------------- .nv.constant0.triton_poi_fused_cat_60 --------------------------
	.section	.nv.constant0.triton_poi_fused_cat_60,"a",@progbits
	.sectionflags	@""
	.align	4
.nv.constant0.triton_poi_fused_cat_60:
	.zero		604
